//
// Generated by NVIDIA NVVM Compiler
//
// Compiler Build ID: CL-36424714
// Cuda compilation tools, release 13.0, V13.0.88
// Based on NVVM 20.0.0
//

.version 9.0
.target sm_100
.address_size 64

	// .globl	_Z6mulmatPiS_S_ii
.extern .shared .align 16 .b8 s[];

.visible .entry _Z6mulmatPiS_S_ii(
	.param .u64 .ptr .align 1 _Z6mulmatPiS_S_ii_param_0,
	.param .u64 .ptr .align 1 _Z6mulmatPiS_S_ii_param_1,
	.param .u64 .ptr .align 1 _Z6mulmatPiS_S_ii_param_2,
	.param .u32 _Z6mulmatPiS_S_ii_param_3,
	.param .u32 _Z6mulmatPiS_S_ii_param_4
)
{
	.reg .pred 	%p<11>;
	.reg .b32 	%r<166>;
	.reg .b64 	%rd<13>;

	ld.param.u64 	%rd3, [_Z6mulmatPiS_S_ii_param_0];
	ld.param.u64 	%rd4, [_Z6mulmatPiS_S_ii_param_1];
	ld.param.u64 	%rd5, [_Z6mulmatPiS_S_ii_param_2];
	ld.param.u32 	%r44, [_Z6mulmatPiS_S_ii_param_3];
	ld.param.u32 	%r45, [_Z6mulmatPiS_S_ii_param_4];
	mov.u32 	%r47, %ntid.x;
	mov.u32 	%r48, %ctaid.x;
	mov.u32 	%r1, %tid.x;
	mad.lo.s32 	%r2, %r47, %r48, %r1;
	mov.u32 	%r49, %ntid.y;
	mov.u32 	%r50, %ctaid.y;
	mov.u32 	%r3, %tid.y;
	mad.lo.s32 	%r4, %r49, %r50, %r3;
	setp.lt.s32 	%p1, %r44, 1;
	mov.b32 	%r164, 0;
	@%p1 bra 	$L__BB0_15;
	mul.lo.s32 	%r52, %r45, %r45;
	shl.b32 	%r53, %r52, 2;
	mov.u32 	%r54, s;
	add.s32 	%r5, %r54, %r53;
	mad.lo.s32 	%r6, %r44, %r2, %r3;
	mul.lo.s32 	%r7, %r45, %r1;
	and.b32  	%r8, %r45, 7;
	and.b32  	%r9, %r45, 3;
	and.b32  	%r10, %r45, 2147483640;
	and.b32  	%r11, %r45, 1;
	neg.s32 	%r12, %r10;
	shl.b32 	%r55, %r3, 2;
	add.s32 	%r56, %r53, %r55;
	add.s32 	%r13, %r54, %r56;
	shl.b32 	%r14, %r45, 5;
	shl.b32 	%r15, %r45, 2;
	cvta.to.global.u64 	%rd1, %rd3;
	cvta.to.global.u64 	%rd2, %rd4;
	mov.b32 	%r149, 0;
	mov.u32 	%r164, %r149;
$L__BB0_2:
	setp.lt.s32 	%p2, %r45, 1;
	add.s32 	%r57, %r6, %r149;
	mul.wide.u32 	%rd6, %r57, 4;
	add.s64 	%rd7, %rd1, %rd6;
	ld.global.u32 	%r58, [%rd7];
	add.s32 	%r59, %r7, %r3;
	shl.b32 	%r60, %r59, 2;
	mov.u32 	%r61, s;
	add.s32 	%r62, %r61, %r60;
	st.shared.u32 	[%r62], %r58;
	add.s32 	%r63, %r149, %r1;
	mad.lo.s32 	%r64, %r63, %r44, %r4;
	mul.wide.u32 	%rd8, %r64, 4;
	add.s64 	%rd9, %rd2, %rd8;
	ld.global.u32 	%r65, [%rd9];
	add.s32 	%r66, %r5, %r60;
	st.shared.u32 	[%r66], %r65;
	bar.sync 	0;
	@%p2 bra 	$L__BB0_14;
	setp.lt.u32 	%p3, %r45, 8;
	mov.b32 	%r159, 0;
	@%p3 bra 	$L__BB0_6;
	shl.b32 	%r69, %r7, 2;
	add.s32 	%r71, %r69, %r61;
	add.s32 	%r151, %r71, 16;
	mov.u32 	%r152, %r13;
	mov.u32 	%r153, %r12;
$L__BB0_5:
	.pragma "nounroll";
	ld.shared.u32 	%r72, [%r151+-16];
	ld.shared.u32 	%r73, [%r152];
	mad.lo.s32 	%r74, %r73, %r72, %r164;
	ld.shared.u32 	%r75, [%r151+-12];
	add.s32 	%r76, %r152, %r15;
	ld.shared.u32 	%r77, [%r76];
	mad.lo.s32 	%r78, %r77, %r75, %r74;
	ld.shared.u32 	%r79, [%r151+-8];
	add.s32 	%r80, %r76, %r15;
	ld.shared.u32 	%r81, [%r80];
	mad.lo.s32 	%r82, %r81, %r79, %r78;
	ld.shared.u32 	%r83, [%r151+-4];
	add.s32 	%r84, %r80, %r15;
	ld.shared.u32 	%r85, [%r84];
	mad.lo.s32 	%r86, %r85, %r83, %r82;
	ld.shared.u32 	%r87, [%r151];
	add.s32 	%r88, %r84, %r15;
	ld.shared.u32 	%r89, [%r88];
	mad.lo.s32 	%r90, %r89, %r87, %r86;
	ld.shared.u32 	%r91, [%r151+4];
	add.s32 	%r92, %r88, %r15;
	ld.shared.u32 	%r93, [%r92];
	mad.lo.s32 	%r94, %r93, %r91, %r90;
	ld.shared.u32 	%r95, [%r151+8];
	add.s32 	%r96, %r92, %r15;
	ld.shared.u32 	%r97, [%r96];
	mad.lo.s32 	%r98, %r97, %r95, %r94;
	ld.shared.u32 	%r99, [%r151+12];
	add.s32 	%r100, %r96, %r15;
	ld.shared.u32 	%r101, [%r100];
	mad.lo.s32 	%r164, %r101, %r99, %r98;
	add.s32 	%r153, %r153, 8;
	add.s32 	%r152, %r152, %r14;
	add.s32 	%r151, %r151, 32;
	setp.ne.s32 	%p4, %r153, 0;
	mov.u32 	%r159, %r10;
	@%p4 bra 	$L__BB0_5;
$L__BB0_6:
	setp.eq.s32 	%p5, %r8, 0;
	@%p5 bra 	$L__BB0_14;
	add.s32 	%r103, %r8, -1;
	setp.lt.u32 	%p6, %r103, 3;
	@%p6 bra 	$L__BB0_9;
	add.s32 	%r104, %r159, %r7;
	shl.b32 	%r105, %r104, 2;
	mov.u32 	%r106, s;
	add.s32 	%r107, %r106, %r105;
	ld.shared.u32 	%r108, [%r107];
	mad.lo.s32 	%r109, %r159, %r45, %r3;
	shl.b32 	%r110, %r109, 2;
	add.s32 	%r111, %r5, %r110;
	ld.shared.u32 	%r112, [%r111];
	mad.lo.s32 	%r113, %r112, %r108, %r164;
	ld.shared.u32 	%r114, [%r107+4];
	add.s32 	%r115, %r111, %r15;
	ld.shared.u32 	%r116, [%r115];
	mad.lo.s32 	%r117, %r116, %r114, %r113;
	ld.shared.u32 	%r118, [%r107+8];
	add.s32 	%r119, %r115, %r15;
	ld.shared.u32 	%r120, [%r119];
	mad.lo.s32 	%r121, %r120, %r118, %r117;
	ld.shared.u32 	%r122, [%r107+12];
	add.s32 	%r123, %r119, %r15;
	ld.shared.u32 	%r124, [%r123];
	mad.lo.s32 	%r164, %r124, %r122, %r121;
	add.s32 	%r159, %r159, 4;
$L__BB0_9:
	setp.eq.s32 	%p7, %r9, 0;
	@%p7 bra 	$L__BB0_14;
	setp.eq.s32 	%p8, %r9, 1;
	@%p8 bra 	$L__BB0_12;
	add.s32 	%r126, %r159, %r7;
	shl.b32 	%r127, %r126, 2;
	mov.u32 	%r128, s;
	add.s32 	%r129, %r128, %r127;
	ld.shared.u32 	%r130, [%r129];
	mad.lo.s32 	%r131, %r159, %r45, %r3;
	shl.b32 	%r132, %r131, 2;
	add.s32 	%r133, %r5, %r132;
	ld.shared.u32 	%r134, [%r133];
	mad.lo.s32 	%r135, %r134, %r130, %r164;
	ld.shared.u32 	%r136, [%r129+4];
	add.s32 	%r137, %r133, %r15;
	ld.shared.u32 	%r138, [%r137];
	mad.lo.s32 	%r164, %r138, %r136, %r135;
	add.s32 	%r159, %r159, 2;
$L__BB0_12:
	setp.eq.s32 	%p9, %r11, 0;
	@%p9 bra 	$L__BB0_14;
	add.s32 	%r139, %r159, %r7;
	shl.b32 	%r140, %r139, 2;
	mov.u32 	%r141, s;
	add.s32 	%r142, %r141, %r140;
	ld.shared.u32 	%r143, [%r142];
	mad.lo.s32 	%r144, %r159, %r45, %r3;
	shl.b32 	%r145, %r144, 2;
	add.s32 	%r146, %r5, %r145;
	ld.shared.u32 	%r147, [%r146];
	mad.lo.s32 	%r164, %r147, %r143, %r164;
$L__BB0_14:
	bar.sync 	0;
	add.s32 	%r149, %r149, %r45;
	setp.lt.s32 	%p10, %r149, %r44;
	@%p10 bra 	$L__BB0_2;
$L__BB0_15:
	cvta.to.global.u64 	%rd10, %rd5;
	mad.lo.s32 	%r148, %r44, %r2, %r4;
	mul.wide.s32 	%rd11, %r148, 4;
	add.s64 	%rd12, %rd10, %rd11;
	st.global.u32 	[%rd12], %r164;
	ret;

}


// ===== COMPILED SASS (sm_100) =====

	.target	sm_100

	.elftype	@"ET_EXEC"


//--------------------- .note.nv.tkinfo           --------------------------
	.section	.note.nv.tkinfo,"",@"SHT_NOTE"
	.sectionflags	@"SHF_NOTE_NV_TKINFO"
	.tkinfo
        /*0018*/ 	.word	0x00000002
        /*0030*/ 	.string	""
        /*0030*/ 	.string	"ptxas"
        /*0030*/ 	.string	"Cuda compilation tools, release 13.0, V13.0.88"
        /*0030*/ 	.string	"Build cuda_13.0.r13.0/compiler.36424714_0"
        /*0030*/ 	.string	"-arch sm_100 -m 64 "



//--------------------- .note.nv.cuinfo           --------------------------
	.section	.note.nv.cuinfo,"",@"SHT_NOTE"
	.sectionflags	@"SHF_NOTE_NV_CUINFO"
        /*0018*/ 	.short	0x0002
        /*001a*/ 	.short	0x0064
        /*001c*/ 	.short	0x0082
	.zero		2


//--------------------- .nv.info                  --------------------------
	.section	.nv.info,"",@"SHT_CUDA_INFO"
	.align	4


	//----- nvinfo : EIATTR_REGCOUNT
	.align		4
        /*0000*/ 	.byte	0x04, 0x2f
        /*0002*/ 	.short	(.L_1 - .L_0)
	.align		4
.L_0:
        /*0004*/ 	.word	index@(_Z6mulmatPiS_S_ii)
        /*0008*/ 	.word	0x0000001f


	//----- nvinfo : EIATTR_FRAME_SIZE
	.align		4
.L_1:
        /*000c*/ 	.byte	0x04, 0x11
        /*000e*/ 	.short	(.L_3 - .L_2)
	.align		4
.L_2:
        /*0010*/ 	.word	index@(_Z6mulmatPiS_S_ii)
        /*0014*/ 	.word	0x00000000


	//----- nvinfo : EIATTR_MIN_STACK_SIZE
	.align		4
.L_3:
        /*0018*/ 	.byte	0x04, 0x12
        /*001a*/ 	.short	(.L_5 - .L_4)
	.align		4
.L_4:
        /*001c*/ 	.word	index@(_Z6mulmatPiS_S_ii)
        /*0020*/ 	.word	0x00000000
.L_5:


//--------------------- .nv.compat                --------------------------
	.section	.nv.compat,"",@"SHT_CUDA_COMPAT_INFO"
	.align	4
        /*0000*/ 	.byte	0x02, 0x09, 0x00, 0x00, 0x02, 0x02, 0x01, 0x00, 0x02, 0x05, 0x05, 0x00, 0x03, 0x07, 0x01, 0x01
        /*0010*/ 	.byte	0x02, 0x03, 0x00, 0x00, 0x02, 0x06, 0x01, 0x00, 0x04, 0x0b, 0x08, 0x00, 0x09, 0x00, 0x00, 0x00
        /*0020*/ 	.byte	0x00, 0x00, 0x00, 0x00


//--------------------- .nv.info._Z6mulmatPiS_S_ii --------------------------
	.section	.nv.info._Z6mulmatPiS_S_ii,"",@"SHT_CUDA_INFO"
	.sectionflags	@""
	.align	4


	//----- nvinfo : EIATTR_CUDA_API_VERSION
	.align		4
        /*0000*/ 	.byte	0x04, 0x37
        /*0002*/ 	.short	(.L_7 - .L_6)
.L_6:
        /*0004*/ 	.word	0x00000082


	//----- nvinfo : EIATTR_KPARAM_INFO
	.align		4
.L_7:
        /*0008*/ 	.byte	0x04, 0x17
        /*000a*/ 	.short	(.L_9 - .L_8)
.L_8:
        /*000c*/ 	.word	0x00000000
        /*0010*/ 	.short	0x0004
        /*0012*/ 	.short	0x001c
        /*0014*/ 	.byte	0x00, 0xf0, 0x11, 0x00


	//----- nvinfo : EIATTR_KPARAM_INFO
	.align		4
.L_9:
        /*0018*/ 	.byte	0x04, 0x17
        /*001a*/ 	.short	(.L_11 - .L_10)
.L_10:
        /*001c*/ 	.word	0x00000000
        /*0020*/ 	.short	0x0003
        /*0022*/ 	.short	0x0018
        /*0024*/ 	.byte	0x00, 0xf0, 0x11, 0x00


	//----- nvinfo : EIATTR_KPARAM_INFO
	.align		4
.L_11:
        /*0028*/ 	.byte	0x04, 0x17
        /*002a*/ 	.short	(.L_13 - .L_12)
.L_12:
        /*002c*/ 	.word	0x00000000
        /*0030*/ 	.short	0x0002
        /*0032*/ 	.short	0x0010
        /*0034*/ 	.byte	0x00, 0xf5, 0x21, 0x00


	//----- nvinfo : EIATTR_KPARAM_INFO
	.align		4
.L_13:
        /*0038*/ 	.byte	0x04, 0x17
        /*003a*/ 	.short	(.L_15 - .L_14)
.L_14:
        /*003c*/ 	.word	0x00000000
        /*0040*/ 	.short	0x0001
        /*0042*/ 	.short	0x0008
        /*0044*/ 	.byte	0x00, 0xf5, 0x21, 0x00


	//----- nvinfo : EIATTR_KPARAM_INFO
	.align		4
.L_15:
        /*0048*/ 	.byte	0x04, 0x17
        /*004a*/ 	.short	(.L_17 - .L_16)
.L_16:
        /*004c*/ 	.word	0x00000000
        /*0050*/ 	.short	0x0000
        /*0052*/ 	.short	0x0000
        /*0054*/ 	.byte	0x00, 0xf5, 0x21, 0x00


	//----- nvinfo : EIATTR_SPARSE_MMA_MASK
	.align		4
.L_17:
        /*0058*/ 	.byte	0x03, 0x50
        /*005a*/ 	.short	0x0000


	//----- nvinfo : EIATTR_MAXREG_COUNT
	.align		4
        /*005c*/ 	.byte	0x03, 0x1b
        /*005e*/ 	.short	0x00ff


	//----- nvinfo : EIATTR_NUM_BARRIERS
	.align		4
        /*0060*/ 	.byte	0x02, 0x4c
        /*0062*/ 	.byte	0x01
	.zero		1


	//----- nvinfo : EIATTR_MERCURY_ISA_VERSION
	.align		4
        /*0064*/ 	.byte	0x03, 0x5f
        /*0066*/ 	.short	0x0101


	//----- nvinfo : EIATTR_VRC_CTA_INIT_COUNT
	.align		4
        /*0068*/ 	.byte	0x02, 0x4a
	.zero		1
	.zero		1


	//----- nvinfo : EIATTR_EXIT_INSTR_OFFSETS
	.align		4
        /*006c*/ 	.byte	0x04, 0x1c
        /*006e*/ 	.short	(.L_19 - .L_18)


	//   ....[0]....
.L_18:
        /*0070*/ 	.word	0x000009b0


	//----- nvinfo : EIATTR_CBANK_PARAM_SIZE
	.align		4
.L_19:
        /*0074*/ 	.byte	0x03, 0x19
        /*0076*/ 	.short	0x0020


	//----- nvinfo : EIATTR_PARAM_CBANK
	.align		4
        /*0078*/ 	.byte	0x04, 0x0a
        /*007a*/ 	.short	(.L_21 - .L_20)
	.align		4
.L_20:
        /*007c*/ 	.word	index@(.nv.constant0._Z6mulmatPiS_S_ii)
        /*0080*/ 	.short	0x0380
        /*0082*/ 	.short	0x0020


	//----- nvinfo : EIATTR_SW_WAR
	.align		4
.L_21:
        /*0084*/ 	.byte	0x04, 0x36
        /*0086*/ 	.short	(.L_23 - .L_22)
.L_22:
        /*0088*/ 	.word	0x00000008
.L_23:


//--------------------- .nv.callgraph             --------------------------
	.section	.nv.callgraph,"",@"SHT_CUDA_CALLGRAPH"
	.align	4
	.sectionentsize	8
	.align		4
        /*0000*/ 	.word	0x00000000
	.align		4
        /*0004*/ 	.word	0xffffffff
	.align		4
        /*0008*/ 	.word	0x00000000
	.align		4
        /*000c*/ 	.word	0xfffffffe
	.align		4
        /*0010*/ 	.word	0x00000000
	.align		4
        /*0014*/ 	.word	0xfffffffd
	.align		4
        /*0018*/ 	.word	0x00000000
	.align		4
        /*001c*/ 	.word	0xfffffffc


//--------------------- .text._Z6mulmatPiS_S_ii   --------------------------
	.section	.text._Z6mulmatPiS_S_ii,"ax",@progbits
	.align	128
        .global         _Z6mulmatPiS_S_ii
        .type           _Z6mulmatPiS_S_ii,@function
        .size           _Z6mulmatPiS_S_ii,(.L_x_8 - _Z6mulmatPiS_S_ii)
        .other          _Z6mulmatPiS_S_ii,@"STO_CUDA_ENTRY STV_DEFAULT"
_Z6mulmatPiS_S_ii:
.text._Z6mulmatPiS_S_ii:
[----:B------:R-:W-:Y:S01]  /*0000*/  LDC R1, c[0x0][0x37c] ;  /* 0x0000df00ff017b82 */ /* 0x000fe20000000800 */
[----:B------:R-:W0:Y:S01]  /*0010*/  LDCU UR6, c[0x0][0x398] ;  /* 0x00007300ff0677ac */ /* 0x000e220008000800 */
[----:B------:R-:W1:Y:S01]  /*0020*/  S2R R5, SR_CTAID.X ;  /* 0x0000000000057919 */ /* 0x000e620000002500 */
[----:B------:R-:W-:Y:S01]  /*0030*/  HFMA2 R10, -RZ, RZ, 0, 0 ;  /* 0x00000000ff0a7431 */ /* 0x000fe200000001ff */
[----:B------:R-:W1:Y:S01]  /*0040*/  LDCU UR4, c[0x0][0x360] ;  /* 0x00006c00ff0477ac */ /* 0x000e620008000800 */
[----:B------:R-:W1:Y:S01]  /*0050*/  S2R R0, SR_TID.X ;  /* 0x0000000000007919 */ /* 0x000e620000002100 */
[----:B------:R-:W2:Y:S01]  /*0060*/  LDCU UR5, c[0x0][0x364] ;  /* 0x00006c80ff0577ac */ /* 0x000ea20008000800 */
[----:B------:R-:W2:Y:S01]  /*0070*/  S2R R7, SR_CTAID.Y ;  /* 0x0000000000077919 */ /* 0x000ea20000002600 */
[----:B------:R-:W3:Y:S01]  /*0080*/  LDCU.64 UR12, c[0x0][0x358] ;  /* 0x00006b00ff0c77ac */ /* 0x000ee20008000a00 */
[----:B------:R-:W2:Y:S01]  /*0090*/  S2R R4, SR_TID.Y ;  /* 0x0000000000047919 */ /* 0x000ea20000002200 */
[----:B0-----:R-:W-:-:S04]  /*00a0*/  MOV R2, UR6 ;  /* 0x0000000600027c02 */ /* 0x001fc80008000f00 */
[----:B------:R-:W-:Y:S01]  /*00b0*/  ISETP.GE.AND P0, PT, R2, 0x1, PT ;  /* 0x000000010200780c */ /* 0x000fe20003f06270 */
[----:B-1----:R-:W-:Y:S02]  /*00c0*/  IMAD R5, R5, UR4, R0 ;  /* 0x0000000405057c24 */ /* 0x002fe4000f8e0200 */
[----:B--2---:R-:W-:-:S10]  /*00d0*/  IMAD R7, R7, UR5, R4 ;  /* 0x0000000507077c24 */ /* 0x004fd4000f8e0204 */
[----:B---3--:R-:W-:Y:S05]  /*00e0*/  @!P0 BRA `(.L_x_0) ;  /* 0x0000000800208947 */ /* 0x008fea0003800000 */
[----:B------:R-:W0:Y:S01]  /*00f0*/  LDCU UR11, c[0x0][0x39c] ;  /* 0x00007380ff0b77ac */ /* 0x000e220008000800 */
[----:B------:R-:W1:Y:S01]  /*0100*/  S2UR UR6, SR_CgaCtaId ;  /* 0x00000000000679c3 */ /* 0x000e620000008800 */
[----:B------:R-:W-:Y:S01]  /*0110*/  IMAD R6, R5, R2, R4 ;  /* 0x0000000205067224 */ /* 0x000fe200078e0204 */
[----:B------:R-:W-:Y:S01]  /*0120*/  MOV R10, RZ ;  /* 0x000000ff000a7202 */ /* 0x000fe20000000f00 */
[----:B------:R-:W-:Y:S01]  /*0130*/  UMOV UR5, 0x400 ;  /* 0x0000040000057882 */ /* 0x000fe20000000000 */
[----:B------:R-:W-:Y:S01]  /*0140*/  IMAD.MOV.U32 R9, RZ, RZ, RZ ;  /* 0x000000ffff097224 */ /* 0x000fe200078e00ff */
[----:B0-----:R-:W-:Y:S02]  /*0150*/  UIMAD UR4, UR11, UR11, URZ ;  /* 0x0000000b0b0472a4 */ /* 0x001fe4000f8e02ff */
[----:B------:R-:W-:Y:S01]  /*0160*/  IMAD R11, R0, UR11, RZ ;  /* 0x0000000b000b7c24 */ /* 0x000fe2000f8e02ff */
[----:B------:R-:W-:Y:S02]  /*0170*/  ULOP3.LUT UR9, UR11, 0x7, URZ, 0xc0, !UPT ;  /* 0x000000070b097892 */ /* 0x000fe4000f8ec0ff */
[----:B------:R-:W-:-:S02]  /*0180*/  USHF.L.U32 UR4, UR4, 0x2, URZ ;  /* 0x0000000204047899 */ /* 0x000fc400080006ff */
[----:B------:R-:W-:Y:S02]  /*0190*/  ULOP3.LUT UR10, UR11, 0x3, URZ, 0xc0, !UPT ;  /* 0x000000030b0a7892 */ /* 0x000fe4000f8ec0ff */
[----:B-1----:R-:W-:Y:S02]  /*01a0*/  ULEA UR5, UR6, UR5, 0x18 ;  /* 0x0000000506057291 */ /* 0x002fe4000f8ec0ff */
[----:B------:R-:W-:Y:S01]  /*01b0*/  LEA R8, R4, UR4, 0x2 ;  /* 0x0000000404087c11 */ /* 0x000fe2000f8e10ff */
[----:B------:R-:W-:Y:S02]  /*01c0*/  ULOP3.LUT UR6, UR11, 0x7ffffff8, URZ, 0xc0, !UPT ;  /* 0x7ffffff80b067892 */ /* 0x000fe4000f8ec0ff */
[----:B------:R-:W-:Y:S02]  /*01d0*/  UIADD3 UR8, UPT, UPT, UR4, UR5, URZ ;  /* 0x0000000504087290 */ /* 0x000fe4000fffe0ff */
[----:B------:R-:W-:Y:S01]  /*01e0*/  IADD3 R8, PT, PT, R8, UR5, RZ ;  /* 0x0000000508087c10 */ /* 0x000fe2000fffe0ff */
[----:B------:R-:W-:-:S12]  /*01f0*/  UIADD3 UR7, UPT, UPT, -UR6, URZ, URZ ;  /* 0x000000ff06077290 */ /* 0x000fd8000fffe1ff */
.L_x_6:
[----:B0-----:R-:W0:Y:S01]  /*0200*/  LDC.64 R2, c[0x0][0x398] ;  /* 0x0000e600ff027b82 */ /* 0x001e220000000a00 */
[----:B------:R-:W-:Y:S01]  /*0210*/  IMAD.IADD R16, R0, 0x1, R9 ;  /* 0x0000000100107824 */ /* 0x000fe200078e0209 */
[----:B------:R-:W-:-:S06]  /*0220*/  IADD3 R17, PT, PT, R6, R9, RZ ;  /* 0x0000000906117210 */ /* 0x000fcc0007ffe0ff */
[----:B------:R-:W1:Y:S08]  /*0230*/  LDC.64 R14, c[0x0][0x380] ;  /* 0x0000e000ff0e7b82 */ /* 0x000e700000000a00 */
[----:B------:R-:W2:Y:S01]  /*0240*/  LDC.64 R12, c[0x0][0x388] ;  /* 0x0000e200ff0c7b82 */ /* 0x000ea20000000a00 */
[----:B0-----:R-:W-:Y:S02]  /*0250*/  IMAD R19, R16, R2, R7 ;  /* 0x0000000210137224 */ /* 0x001fe400078e0207 */
[----:B-1----:R-:W-:-:S06]  /*0260*/  IMAD.WIDE.U32 R14, R17, 0x4, R14 ;  /* 0x00000004110e7825 */ /* 0x002fcc00078e000e */
[----:B------:R-:W3:Y:S01]  /*0270*/  LDG.E R14, desc[UR12][R14.64] ;  /* 0x0000000c0e0e7981 */ /* 0x000ee2000c1e1900 */
[----:B--2---:R-:W-:-:S06]  /*0280*/  IMAD.WIDE.U32 R12, R19, 0x4, R12 ;  /* 0x00000004130c7825 */ /* 0x004fcc00078e000c */
[----:B------:R-:W2:Y:S01]  /*0290*/  LDG.E R12, desc[UR12][R12.64] ;  /* 0x0000000c0c0c7981 */ /* 0x000ea2000c1e1900 */
[----:B------:R-:W0:Y:S01]  /*02a0*/  S2UR UR5, SR_CgaCtaId ;  /* 0x00000000000579c3 */ /* 0x000e220000008800 */
[----:B------:R-:W-:Y:S01]  /*02b0*/  UMOV UR4, 0x400 ;  /* 0x0000040000047882 */ /* 0x000fe20000000000 */
[----:B------:R-:W-:Y:S02]  /*02c0*/  ISETP.GE.AND P1, PT, R3, 0x1, PT ;  /* 0x000000010300780c */ /* 0x000fe40003f26270 */
[----:B------:R-:W-:-:S04]  /*02d0*/  IADD3 R16, PT, PT, R11, R4, RZ ;  /* 0x000000040b107210 */ /* 0x000fc80007ffe0ff */
[----:B------:R-:W-:Y:S01]  /*02e0*/  LEA R19, R16, UR8, 0x2 ;  /* 0x0000000810137c11 */ /* 0x000fe2000f8e10ff */
[----:B------:R-:W-:Y:S01]  /*02f0*/  IMAD.IADD R9, R9, 0x1, R3 ;  /* 0x0000000109097824 */ /* 0x000fe200078e0203 */
[----:B0-----:R-:W-:-:S06]  /*0300*/  ULEA UR5, UR5, UR4, 0x18 ;  /* 0x0000000405057291 */ /* 0x001fcc000f8ec0ff */
[----:B------:R-:W-:Y:S02]  /*0310*/  LEA R17, R16, UR5, 0x2 ;  /* 0x0000000510117c11 */ /* 0x000fe4000f8e10ff */
[----:B------:R-:W-:-:S03]  /*0320*/  ISETP.GE.AND P0, PT, R9, R2, PT ;  /* 0x000000020900720c */ /* 0x000fc60003f06270 */
[----:B---3--:R0:W-:Y:S04]  /*0330*/  STS [R17], R14 ;  /* 0x0000000e11007388 */ /* 0x0081e80000000800 */
[----:B--2---:R0:W-:Y:S01]  /*0340*/  STS [R19], R12 ;  /* 0x0000000c13007388 */ /* 0x0041e20000000800 */
[----:B------:R-:W-:Y:S06]  /*0350*/  BAR.SYNC.DEFER_BLOCKING 0x0 ;  /* 0x0000000000007b1d */ /* 0x000fec0000010000 */
[----:B------:R-:W-:Y:S05]  /*0360*/  @!P1 BRA `(.L_x_1) ;  /* 0x0000000400789947 */ /* 0x000fea0003800000 */
[----:B------:R-:W-:Y:S01]  /*0370*/  ISETP.GE.U32.AND P1, PT, R3, 0x8, PT ;  /* 0x000000080300780c */ /* 0x000fe20003f26070 */
[----:B------:R-:W-:-:S12]  /*0380*/  UMOV UR4, URZ ;  /* 0x000000ff00047c82 */ /* 0x000fd80008000000 */
[----:B------:R-:W-:Y:S05]  /*0390*/  @!P1 BRA `(.L_x_2) ;  /* 0x0000000000a49947 */ /* 0x000fea0003800000 */
[----:B------:R-:W-:Y:S01]  /*03a0*/  LEA R13, R11, UR5, 0x2 ;  /* 0x000000050b0d7c11 */ /* 0x000fe2000f8e10ff */
[----:B------:R-:W-:Y:S01]  /*03b0*/  UMOV UR4, UR7 ;  /* 0x0000000700047c82 */ /* 0x000fe20008000000 */
[----:B0-----:R-:W-:Y:S02]  /*03c0*/  MOV R12, R8 ;  /* 0x00000008000c7202 */ /* 0x001fe40000000f00 */
[----:B------:R-:W-:-:S07]  /*03d0*/  IADD3 R13, PT, PT, R13, 0x10, RZ ;  /* 0x000000100d0d7810 */ /* 0x000fce0007ffe0ff */
.L_x_3:
[----:B------:R-:W-:Y:S01]  /*03e0*/  IMAD R24, R3, 0x4, R12 ;  /* 0x0000000403187824 */ /* 0x000fe200078e020c */
[----:B------:R-:W-:Y:S01]  /*03f0*/  LDS R21, [R13+-0x10] ;  /* 0xfffff0000d157984 */ /* 0x000fe20000000800 */
[----:B------:R-:W-:-:S03]  /*0400*/  UIADD3 UR4, UPT, UPT, UR4, 0x8, URZ ;  /* 0x0000000804047890 */ /* 0x000fc6000fffe0ff */
[----:B------:R0:W1:Y:S01]  /*0410*/  LDS R22, [R12] ;  /* 0x000000000c167984 */ /* 0x0000620000000800 */
[C---:B------:R-:W-:Y:S01]  /*0420*/  LEA R26, R3.reuse, R24, 0x2 ;  /* 0x00000018031a7211 */ /* 0x040fe200078e10ff */
[----:B------:R-:W-:Y:S02]  /*0430*/  UISETP.NE.AND UP0, UPT, UR4, URZ, UPT ;  /* 0x000000ff0400728c */ /* 0x000fe4000bf05270 */
[----:B------:R-:W-:Y:S01]  /*0440*/  LDS R23, [R13+-0xc] ;  /* 0xfffff4000d177984 */ /* 0x000fe20000000800 */
[----:B------:R-:W-:-:S03]  /*0450*/  LEA R14, R3, R26, 0x2 ;  /* 0x0000001a030e7211 */ /* 0x000fc600078e10ff */
[----:B------:R-:W2:Y:S01]  /*0460*/  LDS R20, [R24] ;  /* 0x0000000018147984 */ /* 0x000ea20000000800 */
[C---:B------:R-:W-:Y:S02]  /*0470*/  LEA R18, R3.reuse, R14, 0x2 ;  /* 0x0000000e03127211 */ /* 0x040fe400078e10ff */
[C---:B0-----:R-:W-:Y:S01]  /*0480*/  LEA R12, R3.reuse, R12, 0x5 ;  /* 0x0000000c030c7211 */ /* 0x041fe200078e28ff */
[----:B------:R-:W-:Y:S02]  /*0490*/  LDS R16, [R13+-0x8] ;  /* 0xfffff8000d107984 */ /* 0x000fe40000000800 */
[C---:B------:R-:W-:Y:S02]  /*04a0*/  IMAD R28, R3.reuse, 0x4, R18 ;  /* 0x00000004031c7824 */ /* 0x040fe400078e0212 */
[----:B------:R-:W0:Y:S03]  /*04b0*/  LDS R15, [R26] ;  /* 0x000000001a0f7984 */ /* 0x000e260000000800 */
[----:B------:R-:W-:Y:S01]  /*04c0*/  LEA R25, R3, R28, 0x2 ;  /* 0x0000001c03197211 */ /* 0x000fe200078e10ff */
[----:B------:R-:W-:Y:S04]  /*04d0*/  LDS R19, [R13+-0x4] ;  /* 0xfffffc000d137984 */ /* 0x000fe80000000800 */
[----:B------:R-:W3:Y:S04]  /*04e0*/  LDS R14, [R14] ;  /* 0x000000000e0e7984 */ /* 0x000ee80000000800 */
[----:B------:R-:W-:Y:S04]  /*04f0*/  LDS R17, [R13] ;  /* 0x000000000d117984 */ /* 0x000fe80000000800 */
[----:B------:R-:W4:Y:S01]  /*0500*/  LDS R18, [R18] ;  /* 0x0000000012127984 */ /* 0x000f220000000800 */
[----:B-1----:R-:W-:-:S03]  /*0510*/  IMAD R22, R21, R22, R10 ;  /* 0x0000001615167224 */ /* 0x002fc600078e020a */
[----:B------:R-:W-:Y:S04]  /*0520*/  LDS R10, [R13+0x4] ;  /* 0x000004000d0a7984 */ /* 0x000fe80000000800 */
[----:B------:R-:W1:Y:S01]  /*0530*/  LDS R21, [R28] ;  /* 0x000000001c157984 */ /* 0x000e620000000800 */
[----:B--2---:R-:W-:Y:S01]  /*0540*/  IMAD R24, R23, R20, R22 ;  /* 0x0000001417187224 */ /* 0x004fe200078e0216 */
[----:B------:R-:W-:Y:S02]  /*0550*/  LEA R23, R3, R25, 0x2 ;  /* 0x0000001903177211 */ /* 0x000fe400078e10ff */
[----:B------:R-:W-:Y:S04]  /*0560*/  LDS R20, [R13+0x8] ;  /* 0x000008000d147984 */ /* 0x000fe80000000800 */
[----:B------:R-:W2:Y:S01]  /*0570*/  LDS R25, [R25] ;  /* 0x0000000019197984 */ /* 0x000ea20000000800 */
[----:B0-----:R-:W-:-:S03]  /*0580*/  IMAD R15, R16, R15, R24 ;  /* 0x0000000f100f7224 */ /* 0x001fc600078e0218 */
[----:B------:R-:W-:Y:S04]  /*0590*/  LDS R23, [R23] ;  /* 0x0000000017177984 */ /* 0x000fe80000000800 */
[----:B------:R0:W5:Y:S01]  /*05a0*/  LDS R22, [R13+0xc] ;  /* 0x00000c000d167984 */ /* 0x0001620000000800 */
[----:B---3--:R-:W-:Y:S02]  /*05b0*/  IMAD R14, R19, R14, R15 ;  /* 0x0000000e130e7224 */ /* 0x008fe400078e020f */
[----:B0-----:R-:W-:Y:S02]  /*05c0*/  VIADD R13, R13, 0x20 ;  /* 0x000000200d0d7836 */ /* 0x001fe40000000000 */
[----:B----4-:R-:W-:-:S04]  /*05d0*/  IMAD R14, R17, R18, R14 ;  /* 0x00000012110e7224 */ /* 0x010fc800078e020e */
[----:B-1----:R-:W-:-:S04]  /*05e0*/  IMAD R10, R10, R21, R14 ;  /* 0x000000150a0a7224 */ /* 0x002fc800078e020e */
[----:B--2---:R-:W-:-:S04]  /*05f0*/  IMAD R10, R20, R25, R10 ;  /* 0x00000019140a7224 */ /* 0x004fc800078e020a */
[----:B-----5:R-:W-:Y:S01]  /*0600*/  IMAD R10, R22, R23, R10 ;  /* 0x00000017160a7224 */ /* 0x020fe200078e020a */
[----:B------:R-:W-:Y:S06]  /*0610*/  BRA.U UP0, `(.L_x_3) ;  /* 0xfffffffd00707547 */ /* 0x000fec000b83ffff */
[----:B------:R-:W-:-:S05]  /*0620*/  UMOV UR4, UR6 ;  /* 0x0000000600047c82 */ /* 0x000fca0008000000 */
.L_x_2:
[----:B------:R-:W-:-:S09]  /*0630*/  UISETP.NE.AND UP0, UPT, UR9, URZ, UPT ;  /* 0x000000ff0900728c */ /* 0x000fd2000bf05270 */
[----:B------:R-:W-:Y:S05]  /*0640*/  BRA.U !UP0, `(.L_x_1) ;  /* 0x0000000108c07547 */ /* 0x000fea000b800000 */
[----:B------:R-:W-:Y:S02]  /*0650*/  UIADD3 UR11, UPT, UPT, UR9, -0x1, URZ ;  /* 0xffffffff090b7890 */ /* 0x000fe4000fffe0ff */
[----:B------:R-:W-:Y:S02]  /*0660*/  UISETP.NE.AND UP1, UPT, UR10, URZ, UPT ;  /* 0x000000ff0a00728c */ /* 0x000fe4000bf25270 */
[----:B------:R-:W-:-:S09]  /*0670*/  UISETP.GE.U32.AND UP0, UPT, UR11, 0x3, UPT ;  /* 0x000000030b00788c */ /* 0x000fd2000bf06070 */
[----:B------:R-:W-:Y:S05]  /*0680*/  BRA.U !UP0, `(.L_x_4) ;  /* 0x0000000108507547 */ /* 0x000fea000b800000 */
[----:B------:R-:W-:Y:S01]  /*0690*/  IMAD R13, R3, UR4, R4 ;  /* 0x00000004030d7c24 */ /* 0x000fe2000f8e0204 */
[----:B0-----:R-:W-:Y:S01]  /*06a0*/  IADD3 R12, PT, PT, R11, UR4, RZ ;  /* 0x000000040b0c7c10 */ /* 0x001fe2000fffe0ff */
[----:B------:R-:W-:-:S03]  /*06b0*/  UIADD3 UR4, UPT, UPT, UR4, 0x4, URZ ;  /* 0x0000000404047890 */ /* 0x000fc6000fffe0ff */
[----:B------:R-:W-:Y:S02]  /*06c0*/  LEA R14, R13, UR8, 0x2 ;  /* 0x000000080d0e7c11 */ /* 0x000fe4000f8e10ff */
[----:B------:R-:W-:Y:S02]  /*06d0*/  LEA R12, R12, UR5, 0x2 ;  /* 0x000000050c0c7c11 */ /* 0x000fe4000f8e10ff */
[C---:B------:R-:W-:Y:S01]  /*06e0*/  LEA R18, R3.reuse, R14, 0x2 ;  /* 0x0000000e03127211 */ /* 0x040fe200078e10ff */
[----:B------:R-:W-:Y:S03]  /*06f0*/  LDS R15, [R14] ;  /* 0x000000000e0f7984 */ /* 0x000fe60000000800 */
[C---:B------:R-:W-:Y:S01]  /*0700*/  LEA R22, R3.reuse, R18, 0x2 ;  /* 0x0000001203167211 */ /* 0x040fe200078e10ff */
[----:B------:R-:W0:Y:S04]  /*0710*/  LDS R13, [R12] ;  /* 0x000000000c0d7984 */ /* 0x000e280000000800 */
[----:B------:R-:W-:Y:S01]  /*0720*/  LDS R16, [R12+0x4] ;  /* 0x000004000c107984 */ /* 0x000fe20000000800 */
[----:B------:R-:W-:-:S03]  /*0730*/  IMAD R17, R3, 0x4, R22 ;  /* 0x0000000403117824 */ /* 0x000fc600078e0216 */
[----:B------:R-:W1:Y:S04]  /*0740*/  LDS R18, [R18] ;  /* 0x0000000012127984 */ /* 0x000e680000000800 */
[----:B------:R-:W-:Y:S04]  /*0750*/  LDS R20, [R12+0x8] ;  /* 0x000008000c147984 */ /* 0x000fe80000000800 */
[----:B------:R-:W2:Y:S04]  /*0760*/  LDS R22, [R22] ;  /* 0x0000000016167984 */ /* 0x000ea80000000800 */
[----:B------:R-:W-:Y:S04]  /*0770*/  LDS R24, [R12+0xc] ;  /* 0x00000c000c187984 */ /* 0x000fe80000000800 */
[----:B------:R-:W3:Y:S01]  /*0780*/  LDS R17, [R17] ;  /* 0x0000000011117984 */ /* 0x000ee20000000800 */
[----:B0-----:R-:W-:-:S04]  /*0790*/  IMAD R13, R13, R15, R10 ;  /* 0x0000000f0d0d7224 */ /* 0x001fc800078e020a */
[----:B-1----:R-:W-:-:S04]  /*07a0*/  IMAD R13, R16, R18, R13 ;  /* 0x00000012100d7224 */ /* 0x002fc800078e020d */
[----:B--2---:R-:W-:-:S04]  /*07b0*/  IMAD R13, R20, R22, R13 ;  /* 0x00000016140d7224 */ /* 0x004fc800078e020d */
[----:B---3--:R-:W-:-:S07]  /*07c0*/  IMAD R10, R24, R17, R13 ;  /* 0x00000011180a7224 */ /* 0x008fce00078e020d */
.L_x_4:
[----:B------:R-:W-:Y:S05]  /*07d0*/  BRA.U !UP1, `(.L_x_1) ;  /* 0x00000001095c7547 */ /* 0x000fea000b800000 */
[----:B------:R-:W-:Y:S01]  /*07e0*/  UISETP.NE.AND UP0, UPT, UR10, 0x1, UPT ;  /* 0x000000010a00788c */ /* 0x000fe2000bf05270 */
[----:B------:R-:W-:-:S08]  /*07f0*/  LOP3.LUT P1, RZ, R3, 0x1, RZ, 0xc0, !PT ;  /* 0x0000000103ff7812 */ /* 0x000fd0000782c0ff */
[----:B------:R-:W-:Y:S05]  /*0800*/  BRA.U !UP0, `(.L_x_5) ;  /* 0x0000000108307547 */ /* 0x000fea000b800000 */
[----:B------:R-:W-:Y:S01]  /*0810*/  IMAD R13, R3, UR4, R4 ;  /* 0x00000004030d7c24 */ /* 0x000fe2000f8e0204 */
[----:B0-----:R-:W-:Y:S01]  /*0820*/  IADD3 R12, PT, PT, R11, UR4, RZ ;  /* 0x000000040b0c7c10 */ /* 0x001fe2000fffe0ff */
[----:B------:R-:W-:-:S03]  /*0830*/  UIADD3 UR4, UPT, UPT, UR4, 0x2, URZ ;  /* 0x0000000204047890 */ /* 0x000fc6000fffe0ff */
[----:B------:R-:W-:Y:S02]  /*0840*/  LEA R14, R13, UR8, 0x2 ;  /* 0x000000080d0e7c11 */ /* 0x000fe4000f8e10ff */
[----:B------:R-:W-:Y:S02]  /*0850*/  LEA R12, R12, UR5, 0x2 ;  /* 0x000000050c0c7c11 */ /* 0x000fe4000f8e10ff */
[----:B------:R-:W-:Y:S01]  /*0860*/  LEA R16, R3, R14, 0x2 ;  /* 0x0000000e03107211 */ /* 0x000fe200078e10ff */
[----:B------:R-:W-:Y:S04]  /*0870*/  LDS R15, [R14] ;  /* 0x000000000e0f7984 */ /* 0x000fe80000000800 */
[----:B------:R-:W0:Y:S04]  /*0880*/  LDS R13, [R12] ;  /* 0x000000000c0d7984 */ /* 0x000e280000000800 */
[----:B------:R-:W-:Y:S04]  /*0890*/  LDS R17, [R12+0x4] ;  /* 0x000004000c117984 */ /* 0x000fe80000000800 */
[----:B------:R-:W1:Y:S01]  /*08a0*/  LDS R16, [R16] ;  /* 0x0000000010107984 */ /* 0x000e620000000800 */
[----:B0-----:R-:W-:-:S04]  /*08b0*/  IMAD R10, R13, R15, R10 ;  /* 0x0000000f0d0a7224 */ /* 0x001fc800078e020a */
[----:B-1----:R-:W-:-:S07]  /*08c0*/  IMAD R10, R17, R16, R10 ;  /* 0x00000010110a7224 */ /* 0x002fce00078e020a */
.L_x_5:
[----:B------:R-:W-:Y:S05]  /*08d0*/  @!P1 BRA `(.L_x_1) ;  /* 0x00000000001c9947 */ /* 0x000fea0003800000 */
[----:B0-----:R-:W-:Y:S01]  /*08e0*/  IMAD R12, R3, UR4, R4 ;  /* 0x00000004030c7c24 */ /* 0x001fe2000f8e0204 */
[----:B------:R-:W-:-:S04]  /*08f0*/  IADD3 R3, PT, PT, R11, UR4, RZ ;  /* 0x000000040b037c10 */ /* 0x000fc8000fffe0ff */
[----:B------:R-:W-:Y:S02]  /*0900*/  LEA R3, R3, UR5, 0x2 ;  /* 0x0000000503037c11 */ /* 0x000fe4000f8e10ff */
[----:B------:R-:W-:-:S04]  /*0910*/  LEA R12, R12, UR8, 0x2 ;  /* 0x000000080c0c7c11 */ /* 0x000fc8000f8e10ff */
[----:B------:R-:W-:Y:S04]  /*0920*/  LDS R3, [R3] ;  /* 0x0000000003037984 */ /* 0x000fe80000000800 */
[----:B------:R-:W0:Y:S02]  /*0930*/  LDS R12, [R12] ;  /* 0x000000000c0c7984 */ /* 0x000e240000000800 */
[----:B0-----:R-:W-:-:S07]  /*0940*/  IMAD R10, R3, R12, R10 ;  /* 0x0000000c030a7224 */ /* 0x001fce00078e020a */
.L_x_1:
[----:B------:R-:W-:Y:S06]  /*0950*/  BAR.SYNC.DEFER_BLOCKING 0x0 ;  /* 0x0000000000007b1d */ /* 0x000fec0000010000 */
[----:B------:R-:W-:Y:S05]  /*0960*/  @!P0 BRA `(.L_x_6) ;  /* 0xfffffff800248947 */ /* 0x000fea000383ffff */
.L_x_0:
[----:B------:R-:W1:Y:S01]  /*0970*/  LDC.64 R8, c[0x0][0x390] ;  /* 0x0000e400ff087b82 */ /* 0x000e620000000a00 */
[----:B------:R-:W-:-:S04]  /*0980*/  IMAD R3, R5, R2, R7 ;  /* 0x0000000205037224 */ /* 0x000fc800078e0207 */
[----:B-1----:R-:W-:-:S05]  /*0990*/  IMAD.WIDE R2, R3, 0x4, R8 ;  /* 0x0000000403027825 */ /* 0x002fca00078e0208 */
[----:B------:R-:W-:Y:S01]  /*09a0*/  STG.E desc[UR12][R2.64], R10 ;  /* 0x0000000a02007986 */ /* 0x000fe2000c10190c */
[----:B------:R-:W-:Y:S05]  /*09b0*/  EXIT ;  /* 0x000000000000794d */ /* 0x000fea0003800000 */
.L_x_7:
[----:B------:R-:W-:-:S00]  /*09c0*/  BRA `(.L_x_7) ;  /* 0xfffffffc00fc7947 */ /* 0x000fc0000383ffff */
[----:B------:R-:W-:-:S00]  /*09d0*/  NOP ;  /* 0x0000000000007918 */ /* 0x000fc00000000000 */
        /* <DEDUP_REMOVED lines=10> */
.L_x_8:


//--------------------- .nv.shared._Z6mulmatPiS_S_ii --------------------------
	.section	.nv.shared._Z6mulmatPiS_S_ii,"aw",@nobits
	.sectionflags	@""
	.align	16
	.zero		1024


//--------------------- .nv.shared.reserved.0     --------------------------
	.section	.nv.shared.reserved.0,"aw",@nobits
	.weak		__nv_reservedSMEM_offset_0_alias
	.size		__nv_reservedSMEM_offset_0_alias, 0, 64
	.other		__nv_reservedSMEM_offset_0_alias,@"STO_CUDA_RESERVED_SHARED STV_DEFAULT"
__nv_reservedSMEM_offset_0_alias:
	.zero		0
	.zero		64


//--------------------- .nv.constant0._Z6mulmatPiS_S_ii --------------------------
	.section	.nv.constant0._Z6mulmatPiS_S_ii,"a",@progbits
	.sectionflags	@""
	.align	4
.nv.constant0._Z6mulmatPiS_S_ii:
	.zero		928


//--------------------- SYMBOLS --------------------------

	.type		.nv.reservedSmem.offset0,@object
	.size		.nv.reservedSmem.offset0,0x4
	.type		.nv.reservedSmem.cap,@object
	.size		.nv.reservedSmem.cap,0x4
